//
// Generated by NVIDIA NVVM Compiler
//
// Compiler Build ID: CL-36424714
// Cuda compilation tools, release 13.0, V13.0.88
// Based on NVVM 20.0.0
//

.version 9.0
.target sm_100
.address_size 64

	// .globl	_Z23no_shared_memory_kernelPfS_i
// _ZZ20shared_memory_kernelPfS_iE4tile has been demoted

.visible .entry _Z23no_shared_memory_kernelPfS_i(
	.param .u64 .ptr .align 1 _Z23no_shared_memory_kernelPfS_i_param_0,
	.param .u64 .ptr .align 1 _Z23no_shared_memory_kernelPfS_i_param_1,
	.param .u32 _Z23no_shared_memory_kernelPfS_i_param_2
)
{
	.reg .pred 	%p<5>;
	.reg .b32 	%r<24>;
	.reg .b32 	%f<9>;
	.reg .b64 	%rd<14>;

	ld.param.u64 	%rd3, [_Z23no_shared_memory_kernelPfS_i_param_0];
	ld.param.u64 	%rd2, [_Z23no_shared_memory_kernelPfS_i_param_1];
	cvta.to.global.u64 	%rd1, %rd3;
	mov.u32 	%r1, %ntid.x;
	mov.u32 	%r2, %tid.x;
	mov.u32 	%r3, %ctaid.x;
	setp.ne.s32 	%p1, %r2, 0;
	@%p1 bra 	$L__BB0_2;
	setp.eq.s32 	%p4, %r3, 0;
	add.s32 	%r15, %r3, -1;
	selp.b32 	%r16, 7, %r15, %p4;
	mul.lo.s32 	%r17, %r16, %r1;
	mul.wide.u32 	%rd6, %r17, 4;
	add.s64 	%rd7, %rd1, %rd6;
	ld.global.f32 	%f2, [%rd7+124];
	cvt.rzi.s32.f32 	%r21, %f2;
	bra.uni 	$L__BB0_3;
$L__BB0_2:
	mad.lo.s32 	%r11, %r1, %r3, %r2;
	add.s32 	%r12, %r11, -1;
	mul.wide.u32 	%rd4, %r12, 4;
	add.s64 	%rd5, %rd1, %rd4;
	ld.global.f32 	%f1, [%rd5];
	cvt.rzi.s32.f32 	%r21, %f1;
	setp.gt.u32 	%p2, %r2, 30;
	@%p2 bra 	$L__BB0_4;
$L__BB0_3:
	mad.lo.s32 	%r18, %r1, %r3, %r2;
	add.s32 	%r23, %r18, 1;
	bra.uni 	$L__BB0_5;
$L__BB0_4:
	setp.lt.u32 	%p3, %r3, 7;
	add.s32 	%r13, %r3, 1;
	selp.b32 	%r14, %r13, 0, %p3;
	mul.lo.s32 	%r23, %r14, %r1;
$L__BB0_5:
	mul.wide.u32 	%rd8, %r23, 4;
	add.s64 	%rd9, %rd1, %rd8;
	ld.global.f32 	%f3, [%rd9];
	cvt.rzi.s32.f32 	%r19, %f3;
	cvta.to.global.u64 	%rd10, %rd2;
	mad.lo.s32 	%r20, %r1, %r3, %r2;
	mul.wide.u32 	%rd11, %r20, 4;
	add.s64 	%rd12, %rd1, %rd11;
	ld.global.f32 	%f4, [%rd12];
	cvt.rn.f32.s32 	%f5, %r21;
	mul.f32 	%f6, %f4, %f5;
	cvt.rn.f32.s32 	%f7, %r19;
	mul.f32 	%f8, %f6, %f7;
	add.s64 	%rd13, %rd10, %rd11;
	st.global.f32 	[%rd13], %f8;
	ret;

}
	// .globl	_Z20shared_memory_kernelPfS_i
.visible .entry _Z20shared_memory_kernelPfS_i(
	.param .u64 .ptr .align 1 _Z20shared_memory_kernelPfS_i_param_0,
	.param .u64 .ptr .align 1 _Z20shared_memory_kernelPfS_i_param_1,
	.param .u32 _Z20shared_memory_kernelPfS_i_param_2
)
{
	.reg .pred 	%p<5>;
	.reg .b32 	%r<23>;
	.reg .b32 	%f<11>;
	.reg .b64 	%rd<13>;
	// demoted variable
	.shared .align 4 .b8 _ZZ20shared_memory_kernelPfS_iE4tile[128];
	ld.param.u64 	%rd3, [_Z20shared_memory_kernelPfS_i_param_0];
	ld.param.u64 	%rd2, [_Z20shared_memory_kernelPfS_i_param_1];
	cvta.to.global.u64 	%rd1, %rd3;
	mov.u32 	%r1, %ntid.x;
	mov.u32 	%r2, %ctaid.x;
	mov.u32 	%r3, %tid.x;
	mad.lo.s32 	%r4, %r2, %r1, %r3;
	mul.wide.u32 	%rd4, %r4, 4;
	add.s64 	%rd5, %rd1, %rd4;
	ld.global.f32 	%f1, [%rd5];
	shl.b32 	%r12, %r3, 2;
	mov.u32 	%r13, _ZZ20shared_memory_kernelPfS_iE4tile;
	add.s32 	%r5, %r13, %r12;
	st.shared.f32 	[%r5], %f1;
	bar.sync 	0;
	setp.eq.s32 	%p1, %r3, 0;
	@%p1 bra 	$L__BB1_2;
	ld.shared.f32 	%f2, [%r5+-4];
	cvt.rzi.s32.f32 	%r21, %f2;
	bra.uni 	$L__BB1_3;
$L__BB1_2:
	setp.eq.s32 	%p2, %r2, 0;
	add.s32 	%r14, %r2, -1;
	selp.b32 	%r15, 7, %r14, %p2;
	mul.lo.s32 	%r16, %r15, %r1;
	mul.wide.u32 	%rd6, %r16, 4;
	add.s64 	%rd7, %rd1, %rd6;
	ld.global.f32 	%f3, [%rd7+124];
	cvt.rzi.s32.f32 	%r21, %f3;
$L__BB1_3:
	add.s32 	%r17, %r3, 1;
	setp.ge.u32 	%p3, %r17, %r1;
	@%p3 bra 	$L__BB1_5;
	ld.shared.f32 	%f5, [%r5+4];
	cvt.rzi.s32.f32 	%r22, %f5;
	bra.uni 	$L__BB1_6;
$L__BB1_5:
	setp.lt.u32 	%p4, %r2, 7;
	add.s32 	%r18, %r2, 1;
	selp.b32 	%r19, %r18, 0, %p4;
	mul.lo.s32 	%r20, %r19, %r1;
	mul.wide.u32 	%rd8, %r20, 4;
	add.s64 	%rd9, %rd1, %rd8;
	ld.global.f32 	%f4, [%rd9];
	cvt.rzi.s32.f32 	%r22, %f4;
$L__BB1_6:
	cvta.to.global.u64 	%rd10, %rd2;
	cvt.rn.f32.s32 	%f6, %r21;
	ld.shared.f32 	%f7, [%r5];
	mul.f32 	%f8, %f7, %f6;
	cvt.rn.f32.s32 	%f9, %r22;
	mul.f32 	%f10, %f8, %f9;
	add.s64 	%rd12, %rd10, %rd4;
	st.global.f32 	[%rd12], %f10;
	ret;

}


// ===== COMPILED SASS (sm_100) =====

	.target	sm_100

	.elftype	@"ET_EXEC"


//--------------------- .note.nv.tkinfo           --------------------------
	.section	.note.nv.tkinfo,"",@"SHT_NOTE"
	.sectionflags	@"SHF_NOTE_NV_TKINFO"
	.tkinfo
        /*0018*/ 	.word	0x00000002
        /*0030*/ 	.string	""
        /*0030*/ 	.string	"ptxas"
        /*0030*/ 	.string	"Cuda compilation tools, release 13.0, V13.0.88"
        /*0030*/ 	.string	"Build cuda_13.0.r13.0/compiler.36424714_0"
        /*0030*/ 	.string	"-arch sm_100 -m 64 "



//--------------------- .note.nv.cuinfo           --------------------------
	.section	.note.nv.cuinfo,"",@"SHT_NOTE"
	.sectionflags	@"SHF_NOTE_NV_CUINFO"
        /*0018*/ 	.short	0x0002
        /*001a*/ 	.short	0x0064
        /*001c*/ 	.short	0x0082
	.zero		2


//--------------------- .nv.info                  --------------------------
	.section	.nv.info,"",@"SHT_CUDA_INFO"
	.align	4


	//----- nvinfo : EIATTR_REGCOUNT
	.align		4
        /*0000*/ 	.byte	0x04, 0x2f
        /*0002*/ 	.short	(.L_1 - .L_0)
	.align		4
.L_0:
        /*0004*/ 	.word	index@(_Z23no_shared_memory_kernelPfS_i)
        /*0008*/ 	.word	0x0000000e


	//----- nvinfo : EIATTR_FRAME_SIZE
	.align		4
.L_1:
        /*000c*/ 	.byte	0x04, 0x11
        /*000e*/ 	.short	(.L_3 - .L_2)
	.align		4
.L_2:
        /*0010*/ 	.word	index@(_Z23no_shared_memory_kernelPfS_i)
        /*0014*/ 	.word	0x00000000


	//----- nvinfo : EIATTR_REGCOUNT
	.align		4
.L_3:
        /*0018*/ 	.byte	0x04, 0x2f
        /*001a*/ 	.short	(.L_5 - .L_4)
	.align		4
.L_4:
        /*001c*/ 	.word	index@(_Z20shared_memory_kernelPfS_i)
        /*0020*/ 	.word	0x00000012


	//----- nvinfo : EIATTR_FRAME_SIZE
	.align		4
.L_5:
        /*0024*/ 	.byte	0x04, 0x11
        /*0026*/ 	.short	(.L_7 - .L_6)
	.align		4
.L_6:
        /*0028*/ 	.word	index@(_Z20shared_memory_kernelPfS_i)
        /*002c*/ 	.word	0x00000000


	//----- nvinfo : EIATTR_MIN_STACK_SIZE
	.align		4
.L_7:
        /*0030*/ 	.byte	0x04, 0x12
        /*0032*/ 	.short	(.L_9 - .L_8)
	.align		4
.L_8:
        /*0034*/ 	.word	index@(_Z20shared_memory_kernelPfS_i)
        /*0038*/ 	.word	0x00000000


	//----- nvinfo : EIATTR_MIN_STACK_SIZE
	.align		4
.L_9:
        /*003c*/ 	.byte	0x04, 0x12
        /*003e*/ 	.short	(.L_11 - .L_10)
	.align		4
.L_10:
        /*0040*/ 	.word	index@(_Z23no_shared_memory_kernelPfS_i)
        /*0044*/ 	.word	0x00000000
.L_11:


//--------------------- .nv.compat                --------------------------
	.section	.nv.compat,"",@"SHT_CUDA_COMPAT_INFO"
	.align	4
        /*0000*/ 	.byte	0x02, 0x09, 0x00, 0x00, 0x02, 0x02, 0x01, 0x00, 0x02, 0x05, 0x05, 0x00, 0x03, 0x07, 0x01, 0x01
        /*0010*/ 	.byte	0x02, 0x03, 0x00, 0x00, 0x02, 0x06, 0x01, 0x00, 0x04, 0x0b, 0x08, 0x00, 0x09, 0x00, 0x00, 0x00
        /*0020*/ 	.byte	0x00, 0x00, 0x00, 0x00


//--------------------- .nv.info._Z20shared_memory_kernelPfS_i --------------------------
	.section	.nv.info._Z20shared_memory_kernelPfS_i,"",@"SHT_CUDA_INFO"
	.sectionflags	@""
	.align	4


	//----- nvinfo : EIATTR_CUDA_API_VERSION
	.align		4
        /*0000*/ 	.byte	0x04, 0x37
        /*0002*/ 	.short	(.L_13 - .L_12)
.L_12:
        /*0004*/ 	.word	0x00000082


	//----- nvinfo : EIATTR_KPARAM_INFO
	.align		4
.L_13:
        /*0008*/ 	.byte	0x04, 0x17
        /*000a*/ 	.short	(.L_15 - .L_14)
.L_14:
        /*000c*/ 	.word	0x00000000
        /*0010*/ 	.short	0x0002
        /*0012*/ 	.short	0x0010
        /*0014*/ 	.byte	0x00, 0xf0, 0x11, 0x00


	//----- nvinfo : EIATTR_KPARAM_INFO
	.align		4
.L_15:
        /*0018*/ 	.byte	0x04, 0x17
        /*001a*/ 	.short	(.L_17 - .L_16)
.L_16:
        /*001c*/ 	.word	0x00000000
        /*0020*/ 	.short	0x0001
        /*0022*/ 	.short	0x0008
        /*0024*/ 	.byte	0x00, 0xf5, 0x21, 0x00


	//----- nvinfo : EIATTR_KPARAM_INFO
	.align		4
.L_17:
        /*0028*/ 	.byte	0x04, 0x17
        /*002a*/ 	.short	(.L_19 - .L_18)
.L_18:
        /*002c*/ 	.word	0x00000000
        /*0030*/ 	.short	0x0000
        /*0032*/ 	.short	0x0000
        /*0034*/ 	.byte	0x00, 0xf5, 0x21, 0x00


	//----- nvinfo : EIATTR_SPARSE_MMA_MASK
	.align		4
.L_19:
        /*0038*/ 	.byte	0x03, 0x50
        /*003a*/ 	.short	0x0000


	//----- nvinfo : EIATTR_MAXREG_COUNT
	.align		4
        /*003c*/ 	.byte	0x03, 0x1b
        /*003e*/ 	.short	0x00ff


	//----- nvinfo : EIATTR_NUM_BARRIERS
	.align		4
        /*0040*/ 	.byte	0x02, 0x4c
        /*0042*/ 	.byte	0x01
	.zero		1


	//----- nvinfo : EIATTR_MERCURY_ISA_VERSION
	.align		4
        /*0044*/ 	.byte	0x03, 0x5f
        /*0046*/ 	.short	0x0101


	//----- nvinfo : EIATTR_VRC_CTA_INIT_COUNT
	.align		4
        /*0048*/ 	.byte	0x02, 0x4a
	.zero		1
	.zero		1


	//----- nvinfo : EIATTR_EXIT_INSTR_OFFSETS
	.align		4
        /*004c*/ 	.byte	0x04, 0x1c
        /*004e*/ 	.short	(.L_21 - .L_20)


	//   ....[0]....
.L_20:
        /*0050*/ 	.word	0x000002c0


	//----- nvinfo : EIATTR_CBANK_PARAM_SIZE
	.align		4
.L_21:
        /*0054*/ 	.byte	0x03, 0x19
        /*0056*/ 	.short	0x0014


	//----- nvinfo : EIATTR_PARAM_CBANK
	.align		4
        /*0058*/ 	.byte	0x04, 0x0a
        /*005a*/ 	.short	(.L_23 - .L_22)
	.align		4
.L_22:
        /*005c*/ 	.word	index@(.nv.constant0._Z20shared_memory_kernelPfS_i)
        /*0060*/ 	.short	0x0380
        /*0062*/ 	.short	0x0014


	//----- nvinfo : EIATTR_SW_WAR
	.align		4
.L_23:
        /*0064*/ 	.byte	0x04, 0x36
        /*0066*/ 	.short	(.L_25 - .L_24)
.L_24:
        /*0068*/ 	.word	0x00000008
.L_25:


//--------------------- .nv.info._Z23no_shared_memory_kernelPfS_i --------------------------
	.section	.nv.info._Z23no_shared_memory_kernelPfS_i,"",@"SHT_CUDA_INFO"
	.sectionflags	@""
	.align	4


	//----- nvinfo : EIATTR_CUDA_API_VERSION
	.align		4
        /*0000*/ 	.byte	0x04, 0x37
        /*0002*/ 	.short	(.L_27 - .L_26)
.L_26:
        /*0004*/ 	.word	0x00000082


	//----- nvinfo : EIATTR_KPARAM_INFO
	.align		4
.L_27:
        /*0008*/ 	.byte	0x04, 0x17
        /*000a*/ 	.short	(.L_29 - .L_28)
.L_28:
        /*000c*/ 	.word	0x00000000
        /*0010*/ 	.short	0x0002
        /*0012*/ 	.short	0x0010
        /*0014*/ 	.byte	0x00, 0xf0, 0x11, 0x00


	//----- nvinfo : EIATTR_KPARAM_INFO
	.align		4
.L_29:
        /*0018*/ 	.byte	0x04, 0x17
        /*001a*/ 	.short	(.L_31 - .L_30)
.L_30:
        /*001c*/ 	.word	0x00000000
        /*0020*/ 	.short	0x0001
        /*0022*/ 	.short	0x0008
        /*0024*/ 	.byte	0x00, 0xf5, 0x21, 0x00


	//----- nvinfo : EIATTR_KPARAM_INFO
	.align		4
.L_31:
        /*0028*/ 	.byte	0x04, 0x17
        /*002a*/ 	.short	(.L_33 - .L_32)
.L_32:
        /*002c*/ 	.word	0x00000000
        /*0030*/ 	.short	0x0000
        /*0032*/ 	.short	0x0000
        /*0034*/ 	.byte	0x00, 0xf5, 0x21, 0x00


	//----- nvinfo : EIATTR_SPARSE_MMA_MASK
	.align		4
.L_33:
        /*0038*/ 	.byte	0x03, 0x50
        /*003a*/ 	.short	0x0000


	//----- nvinfo : EIATTR_MAXREG_COUNT
	.align		4
        /*003c*/ 	.byte	0x03, 0x1b
        /*003e*/ 	.short	0x00ff


	//----- nvinfo : EIATTR_MERCURY_ISA_VERSION
	.align		4
        /*0040*/ 	.byte	0x03, 0x5f
        /*0042*/ 	.short	0x0101


	//----- nvinfo : EIATTR_VRC_CTA_INIT_COUNT
	.align		4
        /*0044*/ 	.byte	0x02, 0x4a
	.zero		1
	.zero		1


	//----- nvinfo : EIATTR_EXIT_INSTR_OFFSETS
	.align		4
        /*0048*/ 	.byte	0x04, 0x1c
        /*004a*/ 	.short	(.L_35 - .L_34)


	//   ....[0]....
.L_34:
        /*004c*/ 	.word	0x00000310


	//----- nvinfo : EIATTR_CRS_STACK_SIZE
	.align		4
.L_35:
        /*0050*/ 	.byte	0x04, 0x1e
        /*0052*/ 	.short	(.L_37 - .L_36)
.L_36:
        /*0054*/ 	.word	0x00000000


	//----- nvinfo : EIATTR_CBANK_PARAM_SIZE
	.align		4
.L_37:
        /*0058*/ 	.byte	0x03, 0x19
        /*005a*/ 	.short	0x0014


	//----- nvinfo : EIATTR_PARAM_CBANK
	.align		4
        /*005c*/ 	.byte	0x04, 0x0a
        /*005e*/ 	.short	(.L_39 - .L_38)
	.align		4
.L_38:
        /*0060*/ 	.word	index@(.nv.constant0._Z23no_shared_memory_kernelPfS_i)
        /*0064*/ 	.short	0x0380
        /*0066*/ 	.short	0x0014


	//----- nvinfo : EIATTR_SW_WAR
	.align		4
.L_39:
        /*0068*/ 	.byte	0x04, 0x36
        /*006a*/ 	.short	(.L_41 - .L_40)
.L_40:
        /*006c*/ 	.word	0x00000008
.L_41:


//--------------------- .nv.callgraph             --------------------------
	.section	.nv.callgraph,"",@"SHT_CUDA_CALLGRAPH"
	.align	4
	.sectionentsize	8
	.align		4
        /*0000*/ 	.word	0x00000000
	.align		4
        /*0004*/ 	.word	0xffffffff
	.align		4
        /*0008*/ 	.word	0x00000000
	.align		4
        /*000c*/ 	.word	0xfffffffe
	.align		4
        /*0010*/ 	.word	0x00000000
	.align		4
        /*0014*/ 	.word	0xfffffffd
	.align		4
        /*0018*/ 	.word	0x00000000
	.align		4
        /*001c*/ 	.word	0xfffffffc


//--------------------- .text._Z20shared_memory_kernelPfS_i --------------------------
	.section	.text._Z20shared_memory_kernelPfS_i,"ax",@progbits
	.align	128
        .global         _Z20shared_memory_kernelPfS_i
        .type           _Z20shared_memory_kernelPfS_i,@function
        .size           _Z20shared_memory_kernelPfS_i,(.L_x_7 - _Z20shared_memory_kernelPfS_i)
        .other          _Z20shared_memory_kernelPfS_i,@"STO_CUDA_ENTRY STV_DEFAULT"
_Z20shared_memory_kernelPfS_i:
.text._Z20shared_memory_kernelPfS_i:
[----:B------:R-:W-:Y:S01]  /*0000*/  LDC R1, c[0x0][0x37c] ;  /* 0x0000df00ff017b82 */ /* 0x000fe20000000800 */
[----:B------:R-:W0:Y:S07]  /*0010*/  S2R R9, SR_TID.X ;  /* 0x0000000000097919 */ /* 0x000e2e0000002100 */
[----:B------:R-:W1:Y:S01]  /*0020*/  LDC.64 R2, c[0x0][0x380] ;  /* 0x0000e000ff027b82 */ /* 0x000e620000000a00 */
[----:B------:R-:W0:Y:S01]  /*0030*/  LDCU UR8, c[0x0][0x360] ;  /* 0x00006c00ff0877ac */ /* 0x000e220008000800 */
[----:B------:R-:W0:Y:S01]  /*0040*/  S2R R8, SR_CTAID.X ;  /* 0x0000000000087919 */ /* 0x000e220000002500 */
[----:B------:R-:W2:Y:S01]  /*0050*/  LDCU.64 UR6, c[0x0][0x358] ;  /* 0x00006b00ff0677ac */ /* 0x000ea20008000a00 */
[----:B0-----:R-:W-:-:S04]  /*0060*/  IMAD R0, R8, UR8, R9 ;  /* 0x0000000808007c24 */ /* 0x001fc8000f8e0209 */
[----:B-1----:R-:W-:-:S05]  /*0070*/  IMAD.WIDE.U32 R4, R0, 0x4, R2 ;  /* 0x0000000400047825 */ /* 0x002fca00078e0002 */
[----:B--2---:R0:W2:Y:S01]  /*0080*/  LDG.E R6, desc[UR6][R4.64] ;  /* 0x0000000604067981 */ /* 0x0040a2000c1e1900 */
[----:B------:R-:W1:Y:S01]  /*0090*/  S2UR UR5, SR_CgaCtaId ;  /* 0x00000000000579c3 */ /* 0x000e620000008800 */
[----:B------:R-:W-:Y:S01]  /*00a0*/  UMOV UR4, 0x400 ;  /* 0x0000040000047882 */ /* 0x000fe20000000000 */
[C---:B------:R-:W-:Y:S02]  /*00b0*/  ISETP.NE.AND P1, PT, R9.reuse, RZ, PT ;  /* 0x000000ff0900720c */ /* 0x040fe40003f25270 */
[----:B------:R-:W-:-:S04]  /*00c0*/  IADD3 R7, PT, PT, R9, 0x1, RZ ;  /* 0x0000000109077810 */ /* 0x000fc80007ffe0ff */
[----:B------:R-:W-:-:S07]  /*00d0*/  ISETP.GE.U32.AND P0, PT, R7, UR8, PT ;  /* 0x0000000807007c0c */ /* 0x000fce000bf06070 */
[C---:B------:R-:W-:Y:S02]  /*00e0*/  @!P1 ISETP.NE.AND P2, PT, R8.reuse, RZ, PT ;  /* 0x000000ff0800920c */ /* 0x040fe40003f45270 */
[----:B------:R-:W-:-:S04]  /*00f0*/  @!P1 IADD3 R7, PT, PT, R8, -0x1, RZ ;  /* 0xffffffff08079810 */ /* 0x000fc80007ffe0ff */
[----:B------:R-:W-:Y:S02]  /*0100*/  @!P1 SEL R7, R7, 0x7, P2 ;  /* 0x0000000707079807 */ /* 0x000fe40001000000 */
[C---:B------:R-:W-:Y:S01]  /*0110*/  @P0 ISETP.GE.U32.AND P2, PT, R8.reuse, 0x7, PT ;  /* 0x000000070800080c */ /* 0x040fe20003f46070 */
[----:B-1----:R-:W-:Y:S01]  /*0120*/  ULEA UR4, UR5, UR4, 0x18 ;  /* 0x0000000405047291 */ /* 0x002fe2000f8ec0ff */
[----:B0-----:R-:W-:Y:S01]  /*0130*/  @P0 IADD3 R4, PT, PT, R8, 0x1, RZ ;  /* 0x0000000108040810 */ /* 0x001fe20007ffe0ff */
[----:B------:R-:W-:-:S03]  /*0140*/  @!P1 IMAD R5, R7, UR8, RZ ;  /* 0x0000000807059c24 */ /* 0x000fc6000f8e02ff */
[----:B------:R-:W-:Y:S01]  /*0150*/  @P0 SEL R7, R4, RZ, !P2 ;  /* 0x000000ff04070207 */ /* 0x000fe20005000000 */
[----:B------:R-:W-:Y:S01]  /*0160*/  @!P1 IMAD.WIDE.U32 R4, R5, 0x4, R2 ;  /* 0x0000000405049825 */ /* 0x000fe200078e0002 */
[----:B------:R-:W-:-:S03]  /*0170*/  LEA R9, R9, UR4, 0x2 ;  /* 0x0000000409097c11 */ /* 0x000fc6000f8e10ff */
[----:B------:R-:W-:-:S04]  /*0180*/  @P0 IMAD R7, R7, UR8, RZ ;  /* 0x0000000807070c24 */ /* 0x000fc8000f8e02ff */
[----:B------:R-:W-:Y:S01]  /*0190*/  @P0 IMAD.WIDE.U32 R2, R7, 0x4, R2 ;  /* 0x0000000407020825 */ /* 0x000fe200078e0002 */
[----:B--2---:R0:W-:Y:S01]  /*01a0*/  STS [R9], R6 ;  /* 0x0000000609007388 */ /* 0x0041e20000000800 */
[----:B------:R-:W-:Y:S08]  /*01b0*/  BAR.SYNC.DEFER_BLOCKING 0x0 ;  /* 0x0000000000007b1d */ /* 0x000ff00000010000 */
[----:B0-----:R-:W0:Y:S01]  /*01c0*/  LDC.64 R6, c[0x0][0x388] ;  /* 0x0000e200ff067b82 */ /* 0x001e220000000a00 */
[----:B------:R-:W2:Y:S04]  /*01d0*/  @!P1 LDG.E R4, desc[UR6][R4.64+0x7c] ;  /* 0x00007c0604049981 */ /* 0x000ea8000c1e1900 */
[----:B------:R0:W3:Y:S04]  /*01e0*/  @P0 LDG.E R13, desc[UR6][R2.64] ;  /* 0x00000006020d0981 */ /* 0x0000e8000c1e1900 */
[----:B------:R-:W1:Y:S04]  /*01f0*/  @P1 LDS R8, [R9+-0x4] ;  /* 0xfffffc0009081984 */ /* 0x000e680000000800 */
[----:B------:R-:W4:Y:S01]  /*0200*/  @!P0 LDS R11, [R9+0x4] ;  /* 0x00000400090b8984 */ /* 0x000f220000000800 */
[----:B0-----:R-:W-:-:S03]  /*0210*/  IMAD.WIDE.U32 R2, R0, 0x4, R6 ;  /* 0x0000000400027825 */ /* 0x001fc600078e0006 */
[----:B------:R-:W0:Y:S01]  /*0220*/  LDS R15, [R9] ;  /* 0x00000000090f7984 */ /* 0x000e220000000800 */
[----:B-1----:R-:W-:Y:S08]  /*0230*/  @P1 F2I.TRUNC.NTZ R10, R8 ;  /* 0x00000008000a1305 */ /* 0x002ff0000020f100 */
[----:B----4-:R-:W-:Y:S08]  /*0240*/  @!P0 F2I.TRUNC.NTZ R12, R11 ;  /* 0x0000000b000c8305 */ /* 0x010ff0000020f100 */
[----:B--2---:R-:W1:Y:S08]  /*0250*/  @!P1 F2I.TRUNC.NTZ R10, R4 ;  /* 0x00000004000a9305 */ /* 0x004e70000020f100 */
[----:B---3--:R-:W2:Y:S01]  /*0260*/  @P0 F2I.TRUNC.NTZ R12, R13 ;  /* 0x0000000d000c0305 */ /* 0x008ea2000020f100 */
[----:B-1----:R-:W-:-:S05]  /*0270*/  I2FP.F32.S32 R10, R10 ;  /* 0x0000000a000a7245 */ /* 0x002fca0000201400 */
[----:B0-----:R-:W-:Y:S01]  /*0280*/  FMUL R10, R10, R15 ;  /* 0x0000000f0a0a7220 */ /* 0x001fe20000400000 */
[----:B--2---:R-:W-:-:S05]  /*0290*/  I2FP.F32.S32 R5, R12 ;  /* 0x0000000c00057245 */ /* 0x004fca0000201400 */
[----:B------:R-:W-:-:S05]  /*02a0*/  FMUL R5, R10, R5 ;  /* 0x000000050a057220 */ /* 0x000fca0000400000 */
[----:B------:R-:W-:Y:S01]  /*02b0*/  STG.E desc[UR6][R2.64], R5 ;  /* 0x0000000502007986 */ /* 0x000fe2000c101906 */
[----:B------:R-:W-:Y:S05]  /*02c0*/  EXIT ;  /* 0x000000000000794d */ /* 0x000fea0003800000 */
.L_x_0:
[----:B------:R-:W-:-:S00]  /*02d0*/  BRA `(.L_x_0) ;  /* 0xfffffffc00fc7947 */ /* 0x000fc0000383ffff */
[----:B------:R-:W-:-:S00]  /*02e0*/  NOP ;  /* 0x0000000000007918 */ /* 0x000fc00000000000 */
        /* <DEDUP_REMOVED lines=9> */
.L_x_7:


//--------------------- .text._Z23no_shared_memory_kernelPfS_i --------------------------
	.section	.text._Z23no_shared_memory_kernelPfS_i,"ax",@progbits
	.align	128
        .global         _Z23no_shared_memory_kernelPfS_i
        .type           _Z23no_shared_memory_kernelPfS_i,@function
        .size           _Z23no_shared_memory_kernelPfS_i,(.L_x_8 - _Z23no_shared_memory_kernelPfS_i)
        .other          _Z23no_shared_memory_kernelPfS_i,@"STO_CUDA_ENTRY STV_DEFAULT"
_Z23no_shared_memory_kernelPfS_i:
.text._Z23no_shared_memory_kernelPfS_i:
[----:B------:R-:W-:Y:S01]  /*0000*/  LDC R1, c[0x0][0x37c] ;  /* 0x0000df00ff017b82 */ /* 0x000fe20000000800 */
[----:B------:R-:W0:Y:S01]  /*0010*/  S2R R6, SR_TID.X ;  /* 0x0000000000067919 */ /* 0x000e220000002100 */
[----:B------:R-:W1:Y:S01]  /*0020*/  LDCU.64 UR4, c[0x0][0x358] ;  /* 0x00006b00ff0477ac */ /* 0x000e620008000a00 */
[----:B------:R-:W-:Y:S01]  /*0030*/  BSSY.RECONVERGENT B0, `(.L_x_1) ;  /* 0x0000021000007945 */ /* 0x000fe20003800200 */
[----:B------:R-:W2:Y:S01]  /*0040*/  S2R R7, SR_CTAID.X ;  /* 0x0000000000077919 */ /* 0x000ea20000002500 */
[----:B------:R-:W3:Y:S01]  /*0050*/  LDCU UR6, c[0x0][0x360] ;  /* 0x00006c00ff0677ac */ /* 0x000ee20008000800 */
[----:B0-----:R-:W-:-:S13]  /*0060*/  ISETP.NE.AND P0, PT, R6, RZ, PT ;  /* 0x000000ff0600720c */ /* 0x001fda0003f05270 */
[----:B-123--:R-:W-:Y:S05]  /*0070*/  @P0 BRA `(.L_x_2) ;  /* 0x00000000002c0947 */ /* 0x00efea0003800000 */
[----:B------:R-:W0:Y:S01]  /*0080*/  LDCU.64 UR8, c[0x0][0x380] ;  /* 0x00007000ff0877ac */ /* 0x000e220008000a00 */
[C---:B------:R-:W-:Y:S02]  /*0090*/  ISETP.NE.AND P0, PT, R7.reuse, RZ, PT ;  /* 0x000000ff0700720c */ /* 0x040fe40003f05270 */
[----:B------:R-:W-:-:S04]  /*00a0*/  IADD3 R0, PT, PT, R7, -0x1, RZ ;  /* 0xffffffff07007810 */ /* 0x000fc80007ffe0ff */
[----:B------:R-:W-:-:S05]  /*00b0*/  SEL R0, R0, 0x7, P0 ;  /* 0x0000000700007807 */ /* 0x000fca0000000000 */
[----:B------:R-:W-:Y:S01]  /*00c0*/  IMAD R5, R0, UR6, RZ ;  /* 0x0000000600057c24 */ /* 0x000fe2000f8e02ff */
[----:B0-----:R-:W-:Y:S02]  /*00d0*/  MOV R2, UR8 ;  /* 0x0000000800027c02 */ /* 0x001fe40008000f00 */
[----:B------:R-:W-:-:S03]  /*00e0*/  MOV R3, UR9 ;  /* 0x0000000900037c02 */ /* 0x000fc60008000f00 */
[----:B------:R-:W-:-:S06]  /*00f0*/  IMAD.WIDE.U32 R4, R5, 0x4, R2 ;  /* 0x0000000405047825 */ /* 0x000fcc00078e0002 */
[----:B------:R-:W2:Y:S02]  /*0100*/  LDG.E R4, desc[UR4][R4.64+0x7c] ;  /* 0x00007c0404047981 */ /* 0x000ea4000c1e1900 */
[----:B--2---:R2:W3:Y:S01]  /*0110*/  F2I.TRUNC.NTZ R0, R4 ;  /* 0x0000000400007305 */ /* 0x0044e2000020f100 */
[----:B------:R-:W-:Y:S05]  /*0120*/  BRA `(.L_x_3) ;  /* 0x0000000000287947 */ /* 0x000fea0003800000 */
.L_x_2:
[----:B------:R-:W0:Y:S01]  /*0130*/  LDCU.64 UR8, c[0x0][0x380] ;  /* 0x00007000ff0877ac */ /* 0x000e220008000a00 */
[----:B------:R-:W-:-:S04]  /*0140*/  IMAD R9, R7, UR6, R6 ;  /* 0x0000000607097c24 */ /* 0x000fc8000f8e0206 */
[----:B------:R-:W-:Y:S01]  /*0150*/  VIADD R5, R9, 0xffffffff ;  /* 0xffffffff09057836 */ /* 0x000fe20000000000 */
[----:B0-----:R-:W-:Y:S01]  /*0160*/  MOV R2, UR8 ;  /* 0x0000000800027c02 */ /* 0x001fe20008000f00 */
[----:B------:R-:W-:-:S04]  /*0170*/  IMAD.U32 R3, RZ, RZ, UR9 ;  /* 0x00000009ff037e24 */ /* 0x000fc8000f8e00ff */
[----:B------:R-:W-:-:S06]  /*0180*/  IMAD.WIDE.U32 R4, R5, 0x4, R2 ;  /* 0x0000000405047825 */ /* 0x000fcc00078e0002 */
[----:B------:R-:W2:Y:S01]  /*0190*/  LDG.E R4, desc[UR4][R4.64] ;  /* 0x0000000404047981 */ /* 0x000ea2000c1e1900 */
[----:B------:R-:W-:Y:S01]  /*01a0*/  ISETP.GT.U32.AND P0, PT, R6, 0x1e, PT ;  /* 0x0000001e0600780c */ /* 0x000fe20003f04070 */
[----:B--2---:R0:W1:-:S12]  /*01b0*/  F2I.TRUNC.NTZ R0, R4 ;  /* 0x0000000400007305 */ /* 0x004058000020f100 */
[----:B------:R-:W-:Y:S05]  /*01c0*/  @P0 BRA `(.L_x_4) ;  /* 0x00000000000c0947 */ /* 0x000fea0003800000 */
.L_x_3:
[----:B------:R-:W-:-:S05]  /*01d0*/  IMAD R9, R7, UR6, R6 ;  /* 0x0000000607097c24 */ /* 0x000fca000f8e0206 */
[----:B------:R-:W-:Y:S01]  /*01e0*/  IADD3 R5, PT, PT, R9, 0x1, RZ ;  /* 0x0000000109057810 */ /* 0x000fe20007ffe0ff */
[----:B------:R-:W-:Y:S06]  /*01f0*/  BRA `(.L_x_5) ;  /* 0x0000000000107947 */ /* 0x000fec0003800000 */
.L_x_4:
[C---:B------:R-:W-:Y:S02]  /*0200*/  ISETP.GE.U32.AND P0, PT, R7.reuse, 0x7, PT ;  /* 0x000000070700780c */ /* 0x040fe40003f06070 */
[----:B0-----:R-:W-:-:S04]  /*0210*/  IADD3 R4, PT, PT, R7, 0x1, RZ ;  /* 0x0000000107047810 */ /* 0x001fc80007ffe0ff */
[----:B------:R-:W-:-:S05]  /*0220*/  SEL R4, R4, RZ, !P0 ;  /* 0x000000ff04047207 */ /* 0x000fca0004000000 */
[----:B------:R-:W-:-:S07]  /*0230*/  IMAD R5, R4, UR6, RZ ;  /* 0x0000000604057c24 */ /* 0x000fce000f8e02ff */
.L_x_5:
[----:B------:R-:W-:Y:S05]  /*0240*/  BSYNC.RECONVERGENT B0 ;  /* 0x0000000000007941 */ /* 0x000fea0003800200 */
.L_x_1:
[--C-:B0-2---:R-:W-:Y:S01]  /*0250*/  IMAD.WIDE.U32 R4, R5, 0x4, R2.reuse ;  /* 0x0000000405047825 */ /* 0x105fe200078e0002 */
[----:B------:R-:W0:Y:S05]  /*0260*/  LDC.64 R6, c[0x0][0x388] ;  /* 0x0000e200ff067b82 */ /* 0x000e2a0000000a00 */
[----:B------:R-:W2:Y:S01]  /*0270*/  LDG.E R4, desc[UR4][R4.64] ;  /* 0x0000000404047981 */ /* 0x000ea2000c1e1900 */
[----:B------:R-:W-:-:S06]  /*0280*/  IMAD.WIDE.U32 R2, R9, 0x4, R2 ;  /* 0x0000000409027825 */ /* 0x000fcc00078e0002 */
[----:B------:R-:W4:Y:S01]  /*0290*/  LDG.E R2, desc[UR4][R2.64] ;  /* 0x0000000402027981 */ /* 0x000f22000c1e1900 */
[----:B-1-3--:R-:W-:Y:S01]  /*02a0*/  I2FP.F32.S32 R11, R0 ;  /* 0x00000000000b7245 */ /* 0x00afe20000201400 */
[----:B0-----:R-:W-:Y:S01]  /*02b0*/  IMAD.WIDE.U32 R6, R9, 0x4, R6 ;  /* 0x0000000409067825 */ /* 0x001fe200078e0006 */
[----:B--2---:R-:W0:Y:S03]  /*02c0*/  F2I.TRUNC.NTZ R8, R4 ;  /* 0x0000000400087305 */ /* 0x004e26000020f100 */
[----:B----4-:R-:W-:Y:S01]  /*02d0*/  FMUL R11, R2, R11 ;  /* 0x0000000b020b7220 */ /* 0x010fe20000400000 */
[----:B0-----:R-:W-:-:S05]  /*02e0*/  I2FP.F32.S32 R8, R8 ;  /* 0x0000000800087245 */ /* 0x001fca0000201400 */
[----:B------:R-:W-:-:S05]  /*02f0*/  FMUL R11, R11, R8 ;  /* 0x000000080b0b7220 */ /* 0x000fca0000400000 */
[----:B------:R-:W-:Y:S01]  /*0300*/  STG.E desc[UR4][R6.64], R11 ;  /* 0x0000000b06007986 */ /* 0x000fe2000c101904 */
[----:B------:R-:W-:Y:S05]  /*0310*/  EXIT ;  /* 0x000000000000794d */ /* 0x000fea0003800000 */
.L_x_6:
        /* <DEDUP_REMOVED lines=14> */
.L_x_8:


//--------------------- .nv.shared._Z20shared_memory_kernelPfS_i --------------------------
	.section	.nv.shared._Z20shared_memory_kernelPfS_i,"aw",@nobits
	.sectionflags	@""
	.align	4
.nv.shared._Z20shared_memory_kernelPfS_i:
	.zero		1152


//--------------------- .nv.shared.reserved.0     --------------------------
	.section	.nv.shared.reserved.0,"aw",@nobits
	.weak		__nv_reservedSMEM_offset_0_alias
	.size		__nv_reservedSMEM_offset_0_alias, 0, 64
	.other		__nv_reservedSMEM_offset_0_alias,@"STO_CUDA_RESERVED_SHARED STV_DEFAULT"
__nv_reservedSMEM_offset_0_alias:
	.zero		0
	.zero		64


//--------------------- .nv.constant0._Z20shared_memory_kernelPfS_i --------------------------
	.section	.nv.constant0._Z20shared_memory_kernelPfS_i,"a",@progbits
	.sectionflags	@""
	.align	4
.nv.constant0._Z20shared_memory_kernelPfS_i:
	.zero		916


//--------------------- .nv.constant0._Z23no_shared_memory_kernelPfS_i --------------------------
	.section	.nv.constant0._Z23no_shared_memory_kernelPfS_i,"a",@progbits
	.sectionflags	@""
	.align	4
.nv.constant0._Z23no_shared_memory_kernelPfS_i:
	.zero		916


//--------------------- SYMBOLS --------------------------

	.type		.nv.reservedSmem.offset0,@object
	.size		.nv.reservedSmem.offset0,0x4
	.type		.nv.reservedSmem.cap,@object
	.size		.nv.reservedSmem.cap,0x4
